	.headerflags	@"EF_CUDA_TEXMODE_UNIFIED EF_CUDA_64BIT_ADDRESS EF_CUDA_ACCELERATORS EF_CUDA_SM90 EF_CUDA_VIRTUAL_SM(EF_CUDA_SM90)"
	.elftype	@"ET_EXEC"


//--------------------- .nv.info                  --------------------------
	.section	.nv.info,"",@"SHT_CUDA_INFO"
	.align	4


	//----- nvinfo : EIATTR_REGCOUNT
	.align		4
        /*0000*/ 	.byte	0x04, 0x2f
        /*0002*/ 	.short	(.L_1 - .L_0)
	.align		4
.L_0:
        /*0004*/ 	.word	index@(triton_poi_fused_mul_0)
        /*0008*/ 	.word	0x0000000c


	//----- nvinfo : EIATTR_MIN_STACK_SIZE
	.align		4
.L_1:
        /*000c*/ 	.byte	0x04, 0x12
        /*000e*/ 	.short	(.L_3 - .L_2)
	.align		4
.L_2:
        /*0010*/ 	.word	index@(triton_poi_fused_mul_0)
        /*0014*/ 	.word	0x00000000


	//----- nvinfo : EIATTR_FRAME_SIZE
	.align		4
.L_3:
        /*0018*/ 	.byte	0x04, 0x11
        /*001a*/ 	.short	(.L_5 - .L_4)
	.align		4
.L_4:
        /*001c*/ 	.word	index@(triton_poi_fused_mul_0)
        /*0020*/ 	.word	0x00000000


	//----- nvinfo : EIATTR_MIN_STACK_SIZE
	.align		4
.L_5:
        /*0024*/ 	.byte	0x04, 0x12
        /*0026*/ 	.short	(.L_7 - .L_6)
	.align		4
.L_6:
        /*0028*/ 	.word	index@(triton_poi_fused_mul_0)
        /*002c*/ 	.word	0x00000000
.L_7:


//--------------------- .nv.info.triton_poi_fused_mul_0 --------------------------
	.section	.nv.info.triton_poi_fused_mul_0,"",@"SHT_CUDA_INFO"
	.sectionflags	@""
	.align	4


	//----- nvinfo : EIATTR_CUDA_API_VERSION
	.align		4
        /*0000*/ 	.byte	0x04, 0x37
        /*0002*/ 	.short	(.L_9 - .L_8)
.L_8:
        /*0004*/ 	.word	0x0000007c


	//----- nvinfo : EIATTR_KPARAM_INFO
	.align		4
.L_9:
        /*0008*/ 	.byte	0x04, 0x17
        /*000a*/ 	.short	(.L_11 - .L_10)
.L_10:
        /*000c*/ 	.word	0x00000000
        /*0010*/ 	.short	0x0003
        /*0012*/ 	.short	0x0018
        /*0014*/ 	.byte	0x00, 0xf0, 0x11, 0x00


	//----- nvinfo : EIATTR_KPARAM_INFO
	.align		4
.L_11:
        /*0018*/ 	.byte	0x04, 0x17
        /*001a*/ 	.short	(.L_13 - .L_12)
.L_12:
        /*001c*/ 	.word	0x00000000
        /*0020*/ 	.short	0x0002
        /*0022*/ 	.short	0x0010
        /*0024*/ 	.byte	0x00, 0xf4, 0x21, 0x00


	//----- nvinfo : EIATTR_KPARAM_INFO
	.align		4
.L_13:
        /*0028*/ 	.byte	0x04, 0x17
        /*002a*/ 	.short	(.L_15 - .L_14)
.L_14:
        /*002c*/ 	.word	0x00000000
        /*0030*/ 	.short	0x0001
        /*0032*/ 	.short	0x0008
        /*0034*/ 	.byte	0x00, 0xf4, 0x21, 0x00


	//----- nvinfo : EIATTR_KPARAM_INFO
	.align		4
.L_15:
        /*0038*/ 	.byte	0x04, 0x17
        /*003a*/ 	.short	(.L_17 - .L_16)
.L_16:
        /*003c*/ 	.word	0x00000000
        /*0040*/ 	.short	0x0000
        /*0042*/ 	.short	0x0000
        /*0044*/ 	.byte	0x00, 0xf4, 0x21, 0x00


	//----- nvinfo : EIATTR_SPARSE_MMA_MASK
	.align		4
.L_17:
        /*0048*/ 	.byte	0x03, 0x50
        /*004a*/ 	.short	0x0000


	//----- nvinfo : EIATTR_MAXREG_COUNT
	.align		4
        /*004c*/ 	.byte	0x03, 0x1b
        /*004e*/ 	.short	0x00ff


	//----- nvinfo : EIATTR_EXIT_INSTR_OFFSETS
	.align		4
        /*0050*/ 	.byte	0x04, 0x1c
        /*0052*/ 	.short	(.L_19 - .L_18)


	//   ....[0]....
.L_18:
        /*0054*/ 	.word	0x00000100


	//   ....[1]....
        /*0058*/ 	.word	0x00000120


	//----- nvinfo : EIATTR_REQNTID
	.align		4
.L_19:
        /*005c*/ 	.byte	0x04, 0x10
        /*005e*/ 	.short	(.L_21 - .L_20)
.L_20:
        /*0060*/ 	.word	0x00000080
        /*0064*/ 	.word	0x00000001
        /*0068*/ 	.word	0x00000001


	//----- nvinfo : EIATTR_CBANK_PARAM_SIZE
	.align		4
.L_21:
        /*006c*/ 	.byte	0x03, 0x19
        /*006e*/ 	.short	0x001c


	//----- nvinfo : EIATTR_PARAM_CBANK
	.align		4
        /*0070*/ 	.byte	0x04, 0x0a
        /*0072*/ 	.short	(.L_23 - .L_22)
	.align		4
.L_22:
        /*0074*/ 	.word	index@(.nv.constant0.triton_poi_fused_mul_0)
        /*0078*/ 	.short	0x0210
        /*007a*/ 	.short	0x001c


	//----- nvinfo : EIATTR_SW_WAR
	.align		4
.L_23:
        /*007c*/ 	.byte	0x04, 0x36
        /*007e*/ 	.short	(.L_25 - .L_24)
.L_24:
        /*0080*/ 	.word	0x00000008
.L_25:


//--------------------- .nv.callgraph             --------------------------
	.section	.nv.callgraph,"",@"SHT_CUDA_CALLGRAPH"
	.align	4
	.sectionentsize	8
	.align		4
        /*0000*/ 	.word	0x00000000
	.align		4
        /*0004*/ 	.word	0xffffffff
	.align		4
        /*0008*/ 	.word	0x00000000
	.align		4
        /*000c*/ 	.word	0xfffffffe
	.align		4
        /*0010*/ 	.word	0x00000000
	.align		4
        /*0014*/ 	.word	0xfffffffd
	.align		4
        /*0018*/ 	.word	0x00000000
	.align		4
        /*001c*/ 	.word	0xfffffffc


//--------------------- .text.triton_poi_fused_mul_0 --------------------------
	.section	.text.triton_poi_fused_mul_0,"ax",@progbits
	.align	128
        .global         triton_poi_fused_mul_0
        .type           triton_poi_fused_mul_0,@function
        .size           triton_poi_fused_mul_0,(.L_x_1 - triton_poi_fused_mul_0)
        .other          triton_poi_fused_mul_0,@"STO_CUDA_ENTRY STV_DEFAULT"
triton_poi_fused_mul_0:
.text.triton_poi_fused_mul_0:
[----:B------:R-:W0:Y:S02]  /*0000*/  LDC R1, c[0x0][0x28] ;  /* 0x00000a00ff017b82 */ /* 0x000e240000000800 */
[----:B------:R-:W1:Y:S01]  /*0010*/  S2R R0, SR_TID.X ;  /* 0x0000000000007919 */ /* 0x000e620000002100 */
[----:B------:R-:W2:Y:S01]  /*0020*/  LDC.64 R2, c[0x0][0x210] ;  /* 0x00008400ff027b82 */ /* 0x000ea20000000a00 */
[----:B------:R-:W-:Y:S01]  /*0030*/  ULDC.64 UR4, c[0x0][0x208] ;  /* 0x0000820000047ab9 */ /* 0x000fe20000000a00 */
[----:B------:R-:W3:Y:S06]  /*0040*/  S2R R9, SR_CTAID.X ;  /* 0x0000000000097919 */ /* 0x000eec0000002500 */
[----:B------:R-:W4:Y:S08]  /*0050*/  LDC.64 R4, c[0x0][0x218] ;  /* 0x00008600ff047b82 */ /* 0x000f300000000a00 */
[----:B------:R-:W5:Y:S01]  /*0060*/  LDC.64 R6, c[0x0][0x220] ;  /* 0x00008800ff067b82 */ /* 0x000f620000000a00 */
[----:B-1----:R-:W-:Y:S01]  /*0070*/  LOP3.LUT R0, R0, 0x7f, RZ, 0xc0, !PT ;  /* 0x0000007f00007812 */ /* 0x002fe200078ec0ff */
[----:B----4-:R-:W4:Y:S03]  /*0080*/  LDG.E R5, desc[UR4][R4.64] ;  /* 0x0000000404057981 */ /* 0x010f26000c1e1900 */
[----:B---3--:R-:W-:Y:S01]  /*0090*/  LEA R9, R9, R0, 0x7 ;  /* 0x0000000009097211 */ /* 0x008fe200078e38ff */
[----:B------:R-:W-:-:S03]  /*00a0*/  HFMA2.MMA R0, -RZ, RZ, 0, 0 ;  /* 0x00000000ff007435 */ /* 0x000fc600000001ff */
[C---:B------:R-:W-:Y:S01]  /*00b0*/  ISETP.GE.AND P0, PT, R9.reuse, 0x100, PT ;  /* 0x000001000900780c */ /* 0x040fe20003f06270 */
[----:B--2---:R-:W-:-:S12]  /*00c0*/  IMAD.WIDE R2, R9, 0x4, R2 ;  /* 0x0000000409027825 */ /* 0x004fd800078e0202 */
[----:B------:R-:W4:Y:S01]  /*00d0*/  @!P0 LDG.E R0, desc[UR4][R2.64] ;  /* 0x0000000402008981 */ /* 0x000f22000c1e1900 */
[----:B-----5:R-:W-:-:S04]  /*00e0*/  IMAD.WIDE R6, R9, 0x4, R6 ;  /* 0x0000000409067825 */ /* 0x020fc800078e0206 */
[----:B----4-:R-:W-:Y:S01]  /*00f0*/  FMUL R9, R5, R0 ;  /* 0x0000000005097220 */ /* 0x010fe20000400000 */
[----:B------:R-:W-:Y:S06]  /*0100*/  @P0 EXIT ;  /* 0x000000000000094d */ /* 0x000fec0003800000 */
[----:B------:R-:W-:Y:S01]  /*0110*/  STG.E desc[UR4][R6.64], R9 ;  /* 0x0000000906007986 */ /* 0x000fe2000c101904 */
[----:B------:R-:W-:Y:S05]  /*0120*/  EXIT ;  /* 0x000000000000794d */ /* 0x000fea0003800000 */
.L_x_0:
[----:B------:R-:W-:-:S00]  /*0130*/  BRA `(.L_x_0) ;  /* 0xfffffffc00fc7947 */ /* 0x000fc0000383ffff */
[----:B------:R-:W-:-:S00]  /*0140*/  NOP ;  /* 0x0000000000007918 */ /* 0x000fc00000000000 */
        /* <DEDUP_REMOVED lines=11> */
.L_x_1:


//--------------------- .nv.constant0.triton_poi_fused_mul_0 --------------------------
	.section	.nv.constant0.triton_poi_fused_mul_0,"a",@progbits
	.sectionflags	@""
	.align	4
.nv.constant0.triton_poi_fused_mul_0:
	.zero		556
